//
// Generated by NVIDIA NVVM Compiler
//
// Compiler Build ID: CL-36424714
// Cuda compilation tools, release 13.0, V13.0.88
// Based on NVVM 20.0.0
//

.version 9.0
.target sm_100
.address_size 64

	// .globl	_Z9initGraphPii

.visible .entry _Z9initGraphPii(
	.param .u64 .ptr .align 1 _Z9initGraphPii_param_0,
	.param .u32 _Z9initGraphPii_param_1
)
{
	.reg .pred 	%p<2>;
	.reg .b32 	%r<8>;
	.reg .b64 	%rd<5>;

	ld.param.u64 	%rd1, [_Z9initGraphPii_param_0];
	ld.param.u32 	%r2, [_Z9initGraphPii_param_1];
	mov.u32 	%r3, %ctaid.x;
	mov.u32 	%r4, %ntid.x;
	mov.u32 	%r5, %tid.x;
	mad.lo.s32 	%r1, %r3, %r4, %r5;
	mul.lo.s32 	%r6, %r2, %r2;
	setp.ge.s32 	%p1, %r1, %r6;
	@%p1 bra 	$L__BB0_2;
	cvta.to.global.u64 	%rd2, %rd1;
	mul.wide.s32 	%rd3, %r1, 4;
	add.s64 	%rd4, %rd2, %rd3;
	mov.b32 	%r7, 0;
	st.global.u32 	[%rd4], %r7;
$L__BB0_2:
	ret;

}
	// .globl	_Z7addEdgePiiii
.visible .entry _Z7addEdgePiiii(
	.param .u64 .ptr .align 1 _Z7addEdgePiiii_param_0,
	.param .u32 _Z7addEdgePiiii_param_1,
	.param .u32 _Z7addEdgePiiii_param_2,
	.param .u32 _Z7addEdgePiiii_param_3
)
{
	.reg .b32 	%r<6>;
	.reg .b64 	%rd<5>;

	ld.param.u64 	%rd1, [_Z7addEdgePiiii_param_0];
	ld.param.u32 	%r1, [_Z7addEdgePiiii_param_1];
	ld.param.u32 	%r2, [_Z7addEdgePiiii_param_2];
	ld.param.u32 	%r3, [_Z7addEdgePiiii_param_3];
	cvta.to.global.u64 	%rd2, %rd1;
	mad.lo.s32 	%r4, %r2, %r1, %r3;
	mul.wide.s32 	%rd3, %r4, 4;
	add.s64 	%rd4, %rd2, %rd3;
	mov.b32 	%r5, 1;
	st.global.u32 	[%rd4], %r5;
	ret;

}


// ===== COMPILED SASS (sm_100) =====

	.target	sm_100

	.elftype	@"ET_EXEC"


//--------------------- .note.nv.tkinfo           --------------------------
	.section	.note.nv.tkinfo,"",@"SHT_NOTE"
	.sectionflags	@"SHF_NOTE_NV_TKINFO"
	.tkinfo
        /*0018*/ 	.word	0x00000002
        /*0030*/ 	.string	""
        /*0030*/ 	.string	"ptxas"
        /*0030*/ 	.string	"Cuda compilation tools, release 13.0, V13.0.88"
        /*0030*/ 	.string	"Build cuda_13.0.r13.0/compiler.36424714_0"
        /*0030*/ 	.string	"-arch sm_100 -m 64 "



//--------------------- .note.nv.cuinfo           --------------------------
	.section	.note.nv.cuinfo,"",@"SHT_NOTE"
	.sectionflags	@"SHF_NOTE_NV_CUINFO"
        /*0018*/ 	.short	0x0002
        /*001a*/ 	.short	0x0064
        /*001c*/ 	.short	0x0082
	.zero		2


//--------------------- .nv.info                  --------------------------
	.section	.nv.info,"",@"SHT_CUDA_INFO"
	.align	4


	//----- nvinfo : EIATTR_REGCOUNT
	.align		4
        /*0000*/ 	.byte	0x04, 0x2f
        /*0002*/ 	.short	(.L_1 - .L_0)
	.align		4
.L_0:
        /*0004*/ 	.word	index@(_Z9initGraphPii)
        /*0008*/ 	.word	0x00000008


	//----- nvinfo : EIATTR_FRAME_SIZE
	.align		4
.L_1:
        /*000c*/ 	.byte	0x04, 0x11
        /*000e*/ 	.short	(.L_3 - .L_2)
	.align		4
.L_2:
        /*0010*/ 	.word	index@(_Z9initGraphPii)
        /*0014*/ 	.word	0x00000000


	//----- nvinfo : EIATTR_REGCOUNT
	.align		4
.L_3:
        /*0018*/ 	.byte	0x04, 0x2f
        /*001a*/ 	.short	(.L_5 - .L_4)
	.align		4
.L_4:
        /*001c*/ 	.word	index@(_Z7addEdgePiiii)
        /*0020*/ 	.word	0x0000000a


	//----- nvinfo : EIATTR_FRAME_SIZE
	.align		4
.L_5:
        /*0024*/ 	.byte	0x04, 0x11
        /*0026*/ 	.short	(.L_7 - .L_6)
	.align		4
.L_6:
        /*0028*/ 	.word	index@(_Z7addEdgePiiii)
        /*002c*/ 	.word	0x00000000


	//----- nvinfo : EIATTR_MIN_STACK_SIZE
	.align		4
.L_7:
        /*0030*/ 	.byte	0x04, 0x12
        /*0032*/ 	.short	(.L_9 - .L_8)
	.align		4
.L_8:
        /*0034*/ 	.word	index@(_Z7addEdgePiiii)
        /*0038*/ 	.word	0x00000000


	//----- nvinfo : EIATTR_MIN_STACK_SIZE
	.align		4
.L_9:
        /*003c*/ 	.byte	0x04, 0x12
        /*003e*/ 	.short	(.L_11 - .L_10)
	.align		4
.L_10:
        /*0040*/ 	.word	index@(_Z9initGraphPii)
        /*0044*/ 	.word	0x00000000
.L_11:


//--------------------- .nv.compat                --------------------------
	.section	.nv.compat,"",@"SHT_CUDA_COMPAT_INFO"
	.align	4
        /*0000*/ 	.byte	0x02, 0x09, 0x00, 0x00, 0x02, 0x02, 0x01, 0x00, 0x02, 0x05, 0x05, 0x00, 0x03, 0x07, 0x01, 0x01
        /*0010*/ 	.byte	0x02, 0x03, 0x00, 0x00, 0x02, 0x06, 0x01, 0x00, 0x04, 0x0b, 0x08, 0x00, 0x09, 0x00, 0x00, 0x00
        /*0020*/ 	.byte	0x00, 0x00, 0x00, 0x00


//--------------------- .nv.info._Z7addEdgePiiii  --------------------------
	.section	.nv.info._Z7addEdgePiiii,"",@"SHT_CUDA_INFO"
	.sectionflags	@""
	.align	4


	//----- nvinfo : EIATTR_CUDA_API_VERSION
	.align		4
        /*0000*/ 	.byte	0x04, 0x37
        /*0002*/ 	.short	(.L_13 - .L_12)
.L_12:
        /*0004*/ 	.word	0x00000082


	//----- nvinfo : EIATTR_KPARAM_INFO
	.align		4
.L_13:
        /*0008*/ 	.byte	0x04, 0x17
        /*000a*/ 	.short	(.L_15 - .L_14)
.L_14:
        /*000c*/ 	.word	0x00000000
        /*0010*/ 	.short	0x0003
        /*0012*/ 	.short	0x0010
        /*0014*/ 	.byte	0x00, 0xf0, 0x11, 0x00


	//----- nvinfo : EIATTR_KPARAM_INFO
	.align		4
.L_15:
        /*0018*/ 	.byte	0x04, 0x17
        /*001a*/ 	.short	(.L_17 - .L_16)
.L_16:
        /*001c*/ 	.word	0x00000000
        /*0020*/ 	.short	0x0002
        /*0022*/ 	.short	0x000c
        /*0024*/ 	.byte	0x00, 0xf0, 0x11, 0x00


	//----- nvinfo : EIATTR_KPARAM_INFO
	.align		4
.L_17:
        /*0028*/ 	.byte	0x04, 0x17
        /*002a*/ 	.short	(.L_19 - .L_18)
.L_18:
        /*002c*/ 	.word	0x00000000
        /*0030*/ 	.short	0x0001
        /*0032*/ 	.short	0x0008
        /*0034*/ 	.byte	0x00, 0xf0, 0x11, 0x00


	//----- nvinfo : EIATTR_KPARAM_INFO
	.align		4
.L_19:
        /*0038*/ 	.byte	0x04, 0x17
        /*003a*/ 	.short	(.L_21 - .L_20)
.L_20:
        /*003c*/ 	.word	0x00000000
        /*0040*/ 	.short	0x0000
        /*0042*/ 	.short	0x0000
        /*0044*/ 	.byte	0x00, 0xf5, 0x21, 0x00


	//----- nvinfo : EIATTR_SPARSE_MMA_MASK
	.align		4
.L_21:
        /*0048*/ 	.byte	0x03, 0x50
        /*004a*/ 	.short	0x0000


	//----- nvinfo : EIATTR_MAXREG_COUNT
	.align		4
        /*004c*/ 	.byte	0x03, 0x1b
        /*004e*/ 	.short	0x00ff


	//----- nvinfo : EIATTR_MERCURY_ISA_VERSION
	.align		4
        /*0050*/ 	.byte	0x03, 0x5f
        /*0052*/ 	.short	0x0101


	//----- nvinfo : EIATTR_VRC_CTA_INIT_COUNT
	.align		4
        /*0054*/ 	.byte	0x02, 0x4a
	.zero		1
	.zero		1


	//----- nvinfo : EIATTR_EXIT_INSTR_OFFSETS
	.align		4
        /*0058*/ 	.byte	0x04, 0x1c
        /*005a*/ 	.short	(.L_23 - .L_22)


	//   ....[0]....
.L_22:
        /*005c*/ 	.word	0x00000090


	//----- nvinfo : EIATTR_CBANK_PARAM_SIZE
	.align		4
.L_23:
        /*0060*/ 	.byte	0x03, 0x19
        /*0062*/ 	.short	0x0014


	//----- nvinfo : EIATTR_PARAM_CBANK
	.align		4
        /*0064*/ 	.byte	0x04, 0x0a
        /*0066*/ 	.short	(.L_25 - .L_24)
	.align		4
.L_24:
        /*0068*/ 	.word	index@(.nv.constant0._Z7addEdgePiiii)
        /*006c*/ 	.short	0x0380
        /*006e*/ 	.short	0x0014


	//----- nvinfo : EIATTR_SW_WAR
	.align		4
.L_25:
        /*0070*/ 	.byte	0x04, 0x36
        /*0072*/ 	.short	(.L_27 - .L_26)
.L_26:
        /*0074*/ 	.word	0x00000008
.L_27:


//--------------------- .nv.info._Z9initGraphPii  --------------------------
	.section	.nv.info._Z9initGraphPii,"",@"SHT_CUDA_INFO"
	.sectionflags	@""
	.align	4


	//----- nvinfo : EIATTR_CUDA_API_VERSION
	.align		4
        /*0000*/ 	.byte	0x04, 0x37
        /*0002*/ 	.short	(.L_29 - .L_28)
.L_28:
        /*0004*/ 	.word	0x00000082


	//----- nvinfo : EIATTR_KPARAM_INFO
	.align		4
.L_29:
        /*0008*/ 	.byte	0x04, 0x17
        /*000a*/ 	.short	(.L_31 - .L_30)
.L_30:
        /*000c*/ 	.word	0x00000000
        /*0010*/ 	.short	0x0001
        /*0012*/ 	.short	0x0008
        /*0014*/ 	.byte	0x00, 0xf0, 0x11, 0x00


	//----- nvinfo : EIATTR_KPARAM_INFO
	.align		4
.L_31:
        /*0018*/ 	.byte	0x04, 0x17
        /*001a*/ 	.short	(.L_33 - .L_32)
.L_32:
        /*001c*/ 	.word	0x00000000
        /*0020*/ 	.short	0x0000
        /*0022*/ 	.short	0x0000
        /*0024*/ 	.byte	0x00, 0xf5, 0x21, 0x00


	//----- nvinfo : EIATTR_SPARSE_MMA_MASK
	.align		4
.L_33:
        /*0028*/ 	.byte	0x03, 0x50
        /*002a*/ 	.short	0x0000


	//----- nvinfo : EIATTR_MAXREG_COUNT
	.align		4
        /*002c*/ 	.byte	0x03, 0x1b
        /*002e*/ 	.short	0x00ff


	//----- nvinfo : EIATTR_MERCURY_ISA_VERSION
	.align		4
        /*0030*/ 	.byte	0x03, 0x5f
        /*0032*/ 	.short	0x0101


	//----- nvinfo : EIATTR_VRC_CTA_INIT_COUNT
	.align		4
        /*0034*/ 	.byte	0x02, 0x4a
	.zero		1
	.zero		1


	//----- nvinfo : EIATTR_EXIT_INSTR_OFFSETS
	.align		4
        /*0038*/ 	.byte	0x04, 0x1c
        /*003a*/ 	.short	(.L_35 - .L_34)


	//   ....[0]....
.L_34:
        /*003c*/ 	.word	0x00000080


	//   ....[1]....
        /*0040*/ 	.word	0x000000d0


	//----- nvinfo : EIATTR_CBANK_PARAM_SIZE
	.align		4
.L_35:
        /*0044*/ 	.byte	0x03, 0x19
        /*0046*/ 	.short	0x000c


	//----- nvinfo : EIATTR_PARAM_CBANK
	.align		4
        /*0048*/ 	.byte	0x04, 0x0a
        /*004a*/ 	.short	(.L_37 - .L_36)
	.align		4
.L_36:
        /*004c*/ 	.word	index@(.nv.constant0._Z9initGraphPii)
        /*0050*/ 	.short	0x0380
        /*0052*/ 	.short	0x000c


	//----- nvinfo : EIATTR_SW_WAR
	.align		4
.L_37:
        /*0054*/ 	.byte	0x04, 0x36
        /*0056*/ 	.short	(.L_39 - .L_38)
.L_38:
        /*0058*/ 	.word	0x00000008
.L_39:


//--------------------- .nv.callgraph             --------------------------
	.section	.nv.callgraph,"",@"SHT_CUDA_CALLGRAPH"
	.align	4
	.sectionentsize	8
	.align		4
        /*0000*/ 	.word	0x00000000
	.align		4
        /*0004*/ 	.word	0xffffffff
	.align		4
        /*0008*/ 	.word	0x00000000
	.align		4
        /*000c*/ 	.word	0xfffffffe
	.align		4
        /*0010*/ 	.word	0x00000000
	.align		4
        /*0014*/ 	.word	0xfffffffd
	.align		4
        /*0018*/ 	.word	0x00000000
	.align		4
        /*001c*/ 	.word	0xfffffffc


//--------------------- .text._Z7addEdgePiiii     --------------------------
	.section	.text._Z7addEdgePiiii,"ax",@progbits
	.align	128
        .global         _Z7addEdgePiiii
        .type           _Z7addEdgePiiii,@function
        .size           _Z7addEdgePiiii,(.L_x_2 - _Z7addEdgePiiii)
        .other          _Z7addEdgePiiii,@"STO_CUDA_ENTRY STV_DEFAULT"
_Z7addEdgePiiii:
.text._Z7addEdgePiiii:
[----:B------:R-:W-:Y:S08]  /*0000*/  LDC R1, c[0x0][0x37c] ;  /* 0x0000df00ff017b82 */ /* 0x000ff00000000800 */
[----:B------:R-:W0:Y:S01]  /*0010*/  LDC R0, c[0x0][0x390] ;  /* 0x0000e400ff007b82 */ /* 0x000e220000000800 */
[----:B------:R-:W1:Y:S01]  /*0020*/  LDCU.64 UR4, c[0x0][0x358] ;  /* 0x00006b00ff0477ac */ /* 0x000e620008000a00 */
[----:B------:R-:W-:-:S06]  /*0030*/  HFMA2 R7, -RZ, RZ, 0, 5.9604644775390625e-08 ;  /* 0x00000001ff077431 */ /* 0x000fcc00000001ff */
[----:B------:R-:W0:Y:S08]  /*0040*/  LDC.64 R4, c[0x0][0x388] ;  /* 0x0000e200ff047b82 */ /* 0x000e300000000a00 */
[----:B------:R-:W2:Y:S01]  /*0050*/  LDC.64 R2, c[0x0][0x380] ;  /* 0x0000e000ff027b82 */ /* 0x000ea20000000a00 */
[----:B0-----:R-:W-:-:S04]  /*0060*/  IMAD R5, R5, R4, R0 ;  /* 0x0000000405057224 */ /* 0x001fc800078e0200 */
[----:B--2---:R-:W-:-:S05]  /*0070*/  IMAD.WIDE R2, R5, 0x4, R2 ;  /* 0x0000000405027825 */ /* 0x004fca00078e0202 */
[----:B-1----:R-:W-:Y:S01]  /*0080*/  STG.E desc[UR4][R2.64], R7 ;  /* 0x0000000702007986 */ /* 0x002fe2000c101904 */
[----:B------:R-:W-:Y:S05]  /*0090*/  EXIT ;  /* 0x000000000000794d */ /* 0x000fea0003800000 */
.L_x_0:
[----:B------:R-:W-:-:S00]  /*00a0*/  BRA `(.L_x_0) ;  /* 0xfffffffc00fc7947 */ /* 0x000fc0000383ffff */
[----:B------:R-:W-:-:S00]  /*00b0*/  NOP ;  /* 0x0000000000007918 */ /* 0x000fc00000000000 */
        /* <DEDUP_REMOVED lines=12> */
.L_x_2:


//--------------------- .text._Z9initGraphPii     --------------------------
	.section	.text._Z9initGraphPii,"ax",@progbits
	.align	128
        .global         _Z9initGraphPii
        .type           _Z9initGraphPii,@function
        .size           _Z9initGraphPii,(.L_x_3 - _Z9initGraphPii)
        .other          _Z9initGraphPii,@"STO_CUDA_ENTRY STV_DEFAULT"
_Z9initGraphPii:
.text._Z9initGraphPii:
[----:B------:R-:W-:Y:S01]  /*0000*/  LDC R1, c[0x0][0x37c] ;  /* 0x0000df00ff017b82 */ /* 0x000fe20000000800 */
[----:B------:R-:W0:Y:S07]  /*0010*/  S2R R0, SR_TID.X ;  /* 0x0000000000007919 */ /* 0x000e2e0000002100 */
[----:B------:R-:W0:Y:S01]  /*0020*/  S2UR UR5, SR_CTAID.X ;  /* 0x00000000000579c3 */ /* 0x000e220000002500 */
[----:B------:R-:W1:Y:S07]  /*0030*/  LDCU UR4, c[0x0][0x388] ;  /* 0x00007100ff0477ac */ /* 0x000e6e0008000800 */
[----:B------:R-:W0:Y:S01]  /*0040*/  LDC R5, c[0x0][0x360] ;  /* 0x0000d800ff057b82 */ /* 0x000e220000000800 */
[----:B-1----:R-:W-:Y:S01]  /*0050*/  UIMAD UR4, UR4, UR4, URZ ;  /* 0x00000004040472a4 */ /* 0x002fe2000f8e02ff */
[----:B0-----:R-:W-:-:S05]  /*0060*/  IMAD R5, R5, UR5, R0 ;  /* 0x0000000505057c24 */ /* 0x001fca000f8e0200 */
[----:B------:R-:W-:-:S13]  /*0070*/  ISETP.GE.AND P0, PT, R5, UR4, PT ;  /* 0x0000000405007c0c */ /* 0x000fda000bf06270 */
[----:B------:R-:W-:Y:S05]  /*0080*/  @P0 EXIT ;  /* 0x000000000000094d */ /* 0x000fea0003800000 */
[----:B------:R-:W0:Y:S01]  /*0090*/  LDC.64 R2, c[0x0][0x380] ;  /* 0x0000e000ff027b82 */ /* 0x000e220000000a00 */
[----:B------:R-:W1:Y:S01]  /*00a0*/  LDCU.64 UR4, c[0x0][0x358] ;  /* 0x00006b00ff0477ac */ /* 0x000e620008000a00 */
[----:B0-----:R-:W-:-:S05]  /*00b0*/  IMAD.WIDE R2, R5, 0x4, R2 ;  /* 0x0000000405027825 */ /* 0x001fca00078e0202 */
[----:B-1----:R-:W-:Y:S01]  /*00c0*/  STG.E desc[UR4][R2.64], RZ ;  /* 0x000000ff02007986 */ /* 0x002fe2000c101904 */
[----:B------:R-:W-:Y:S05]  /*00d0*/  EXIT ;  /* 0x000000000000794d */ /* 0x000fea0003800000 */
.L_x_1:
        /* <DEDUP_REMOVED lines=10> */
.L_x_3:


//--------------------- .nv.shared.reserved.0     --------------------------
	.section	.nv.shared.reserved.0,"aw",@nobits
	.weak		__nv_reservedSMEM_offset_0_alias
	.size		__nv_reservedSMEM_offset_0_alias, 0, 64
	.other		__nv_reservedSMEM_offset_0_alias,@"STO_CUDA_RESERVED_SHARED STV_DEFAULT"
__nv_reservedSMEM_offset_0_alias:
	.zero		0
	.zero		64


//--------------------- .nv.constant0._Z7addEdgePiiii --------------------------
	.section	.nv.constant0._Z7addEdgePiiii,"a",@progbits
	.sectionflags	@""
	.align	4
.nv.constant0._Z7addEdgePiiii:
	.zero		916


//--------------------- .nv.constant0._Z9initGraphPii --------------------------
	.section	.nv.constant0._Z9initGraphPii,"a",@progbits
	.sectionflags	@""
	.align	4
.nv.constant0._Z9initGraphPii:
	.zero		908


//--------------------- SYMBOLS --------------------------

	.type		.nv.reservedSmem.offset0,@object
	.size		.nv.reservedSmem.offset0,0x4
